//
// Generated by NVIDIA NVVM Compiler
//
// Compiler Build ID: CL-36424714
// Cuda compilation tools, release 13.0, V13.0.88
// Based on NVVM 20.0.0
//

.version 9.0
.target sm_100
.address_size 64

	// .globl	_Z11convolutionPiS_S_ii

.visible .entry _Z11convolutionPiS_S_ii(
	.param .u64 .ptr .align 1 _Z11convolutionPiS_S_ii_param_0,
	.param .u64 .ptr .align 1 _Z11convolutionPiS_S_ii_param_1,
	.param .u64 .ptr .align 1 _Z11convolutionPiS_S_ii_param_2,
	.param .u32 _Z11convolutionPiS_S_ii_param_3,
	.param .u32 _Z11convolutionPiS_S_ii_param_4
)
{
	.reg .pred 	%p<2>;
	.reg .b32 	%r<23>;
	.reg .b32 	%f<11>;
	.reg .b64 	%rd<15>;

	ld.param.u64 	%rd1, [_Z11convolutionPiS_S_ii_param_0];
	ld.param.u64 	%rd2, [_Z11convolutionPiS_S_ii_param_1];
	ld.param.u64 	%rd3, [_Z11convolutionPiS_S_ii_param_2];
	ld.param.u32 	%r2, [_Z11convolutionPiS_S_ii_param_3];
	ld.param.u32 	%r3, [_Z11convolutionPiS_S_ii_param_4];
	mov.u32 	%r4, %ctaid.x;
	mov.u32 	%r5, %ntid.x;
	mov.u32 	%r6, %tid.x;
	mad.lo.s32 	%r1, %r4, %r5, %r6;
	setp.lt.s32 	%p1, %r2, -1;
	mov.f32 	%f10, 0f00000000;
	@%p1 bra 	$L__BB0_2;
	cvta.to.global.u64 	%rd4, %rd1;
	cvta.to.global.u64 	%rd5, %rd2;
	mul.lo.s32 	%r7, %r3, %r1;
	mul.wide.s32 	%rd6, %r7, 4;
	add.s64 	%rd7, %rd4, %rd6;
	ld.global.u32 	%r8, [%rd7];
	ld.global.u32 	%r9, [%rd5];
	mul.lo.s32 	%r10, %r9, %r8;
	cvt.rn.f32.s32 	%f4, %r10;
	ld.global.u32 	%r11, [%rd7+4];
	ld.global.u32 	%r12, [%rd5+4];
	mul.lo.s32 	%r13, %r12, %r11;
	cvt.rn.f32.s32 	%f5, %r13;
	add.f32 	%f6, %f4, %f5;
	mul.wide.s32 	%rd8, %r2, 4;
	add.s64 	%rd9, %rd7, %rd8;
	ld.global.u32 	%r14, [%rd9+4];
	ld.global.u32 	%r15, [%rd5+8];
	mul.lo.s32 	%r16, %r15, %r14;
	cvt.rn.f32.s32 	%f7, %r16;
	add.f32 	%f8, %f6, %f7;
	add.s32 	%r17, %r7, %r2;
	add.s32 	%r18, %r17, 2;
	mul.wide.s32 	%rd10, %r18, 4;
	add.s64 	%rd11, %rd4, %rd10;
	ld.global.u32 	%r19, [%rd11];
	ld.global.u32 	%r20, [%rd5+12];
	mul.lo.s32 	%r21, %r20, %r19;
	cvt.rn.f32.s32 	%f9, %r21;
	add.f32 	%f10, %f8, %f9;
$L__BB0_2:
	cvta.to.global.u64 	%rd12, %rd3;
	cvt.rzi.s32.f32 	%r22, %f10;
	mul.wide.s32 	%rd13, %r1, 4;
	add.s64 	%rd14, %rd12, %rd13;
	st.global.u32 	[%rd14], %r22;
	ret;

}


// ===== COMPILED SASS (sm_100) =====

	.target	sm_100

	.elftype	@"ET_EXEC"


//--------------------- .note.nv.tkinfo           --------------------------
	.section	.note.nv.tkinfo,"",@"SHT_NOTE"
	.sectionflags	@"SHF_NOTE_NV_TKINFO"
	.tkinfo
        /*0018*/ 	.word	0x00000002
        /*0030*/ 	.string	""
        /*0030*/ 	.string	"ptxas"
        /*0030*/ 	.string	"Cuda compilation tools, release 13.0, V13.0.88"
        /*0030*/ 	.string	"Build cuda_13.0.r13.0/compiler.36424714_0"
        /*0030*/ 	.string	"-arch sm_100 -m 64 "



//--------------------- .note.nv.cuinfo           --------------------------
	.section	.note.nv.cuinfo,"",@"SHT_NOTE"
	.sectionflags	@"SHF_NOTE_NV_CUINFO"
        /*0018*/ 	.short	0x0002
        /*001a*/ 	.short	0x0064
        /*001c*/ 	.short	0x0082
	.zero		2


//--------------------- .nv.info                  --------------------------
	.section	.nv.info,"",@"SHT_CUDA_INFO"
	.align	4


	//----- nvinfo : EIATTR_REGCOUNT
	.align		4
        /*0000*/ 	.byte	0x04, 0x2f
        /*0002*/ 	.short	(.L_1 - .L_0)
	.align		4
.L_0:
        /*0004*/ 	.word	index@(_Z11convolutionPiS_S_ii)
        /*0008*/ 	.word	0x00000018


	//----- nvinfo : EIATTR_FRAME_SIZE
	.align		4
.L_1:
        /*000c*/ 	.byte	0x04, 0x11
        /*000e*/ 	.short	(.L_3 - .L_2)
	.align		4
.L_2:
        /*0010*/ 	.word	index@(_Z11convolutionPiS_S_ii)
        /*0014*/ 	.word	0x00000000


	//----- nvinfo : EIATTR_MIN_STACK_SIZE
	.align		4
.L_3:
        /*0018*/ 	.byte	0x04, 0x12
        /*001a*/ 	.short	(.L_5 - .L_4)
	.align		4
.L_4:
        /*001c*/ 	.word	index@(_Z11convolutionPiS_S_ii)
        /*0020*/ 	.word	0x00000000
.L_5:


//--------------------- .nv.compat                --------------------------
	.section	.nv.compat,"",@"SHT_CUDA_COMPAT_INFO"
	.align	4
        /*0000*/ 	.byte	0x02, 0x09, 0x00, 0x00, 0x02, 0x02, 0x01, 0x00, 0x02, 0x05, 0x05, 0x00, 0x03, 0x07, 0x01, 0x01
        /*0010*/ 	.byte	0x02, 0x03, 0x00, 0x00, 0x02, 0x06, 0x01, 0x00, 0x04, 0x0b, 0x08, 0x00, 0x09, 0x00, 0x00, 0x00
        /*0020*/ 	.byte	0x00, 0x00, 0x00, 0x00


//--------------------- .nv.info._Z11convolutionPiS_S_ii --------------------------
	.section	.nv.info._Z11convolutionPiS_S_ii,"",@"SHT_CUDA_INFO"
	.sectionflags	@""
	.align	4


	//----- nvinfo : EIATTR_CUDA_API_VERSION
	.align		4
        /*0000*/ 	.byte	0x04, 0x37
        /*0002*/ 	.short	(.L_7 - .L_6)
.L_6:
        /*0004*/ 	.word	0x00000082


	//----- nvinfo : EIATTR_KPARAM_INFO
	.align		4
.L_7:
        /*0008*/ 	.byte	0x04, 0x17
        /*000a*/ 	.short	(.L_9 - .L_8)
.L_8:
        /*000c*/ 	.word	0x00000000
        /*0010*/ 	.short	0x0004
        /*0012*/ 	.short	0x001c
        /*0014*/ 	.byte	0x00, 0xf0, 0x11, 0x00


	//----- nvinfo : EIATTR_KPARAM_INFO
	.align		4
.L_9:
        /*0018*/ 	.byte	0x04, 0x17
        /*001a*/ 	.short	(.L_11 - .L_10)
.L_10:
        /*001c*/ 	.word	0x00000000
        /*0020*/ 	.short	0x0003
        /*0022*/ 	.short	0x0018
        /*0024*/ 	.byte	0x00, 0xf0, 0x11, 0x00


	//----- nvinfo : EIATTR_KPARAM_INFO
	.align		4
.L_11:
        /*0028*/ 	.byte	0x04, 0x17
        /*002a*/ 	.short	(.L_13 - .L_12)
.L_12:
        /*002c*/ 	.word	0x00000000
        /*0030*/ 	.short	0x0002
        /*0032*/ 	.short	0x0010
        /*0034*/ 	.byte	0x00, 0xf5, 0x21, 0x00


	//----- nvinfo : EIATTR_KPARAM_INFO
	.align		4
.L_13:
        /*0038*/ 	.byte	0x04, 0x17
        /*003a*/ 	.short	(.L_15 - .L_14)
.L_14:
        /*003c*/ 	.word	0x00000000
        /*0040*/ 	.short	0x0001
        /*0042*/ 	.short	0x0008
        /*0044*/ 	.byte	0x00, 0xf5, 0x21, 0x00


	//----- nvinfo : EIATTR_KPARAM_INFO
	.align		4
.L_15:
        /*0048*/ 	.byte	0x04, 0x17
        /*004a*/ 	.short	(.L_17 - .L_16)
.L_16:
        /*004c*/ 	.word	0x00000000
        /*0050*/ 	.short	0x0000
        /*0052*/ 	.short	0x0000
        /*0054*/ 	.byte	0x00, 0xf5, 0x21, 0x00


	//----- nvinfo : EIATTR_SPARSE_MMA_MASK
	.align		4
.L_17:
        /*0058*/ 	.byte	0x03, 0x50
        /*005a*/ 	.short	0x0000


	//----- nvinfo : EIATTR_MAXREG_COUNT
	.align		4
        /*005c*/ 	.byte	0x03, 0x1b
        /*005e*/ 	.short	0x00ff


	//----- nvinfo : EIATTR_MERCURY_ISA_VERSION
	.align		4
        /*0060*/ 	.byte	0x03, 0x5f
        /*0062*/ 	.short	0x0101


	//----- nvinfo : EIATTR_VRC_CTA_INIT_COUNT
	.align		4
        /*0064*/ 	.byte	0x02, 0x4a
	.zero		1
	.zero		1


	//----- nvinfo : EIATTR_EXIT_INSTR_OFFSETS
	.align		4
        /*0068*/ 	.byte	0x04, 0x1c
        /*006a*/ 	.short	(.L_19 - .L_18)


	//   ....[0]....
.L_18:
        /*006c*/ 	.word	0x00000290


	//----- nvinfo : EIATTR_CBANK_PARAM_SIZE
	.align		4
.L_19:
        /*0070*/ 	.byte	0x03, 0x19
        /*0072*/ 	.short	0x0020


	//----- nvinfo : EIATTR_PARAM_CBANK
	.align		4
        /*0074*/ 	.byte	0x04, 0x0a
        /*0076*/ 	.short	(.L_21 - .L_20)
	.align		4
.L_20:
        /*0078*/ 	.word	index@(.nv.constant0._Z11convolutionPiS_S_ii)
        /*007c*/ 	.short	0x0380
        /*007e*/ 	.short	0x0020


	//----- nvinfo : EIATTR_SW_WAR
	.align		4
.L_21:
        /*0080*/ 	.byte	0x04, 0x36
        /*0082*/ 	.short	(.L_23 - .L_22)
.L_22:
        /*0084*/ 	.word	0x00000008
.L_23:


//--------------------- .nv.callgraph             --------------------------
	.section	.nv.callgraph,"",@"SHT_CUDA_CALLGRAPH"
	.align	4
	.sectionentsize	8
	.align		4
        /*0000*/ 	.word	0x00000000
	.align		4
        /*0004*/ 	.word	0xffffffff
	.align		4
        /*0008*/ 	.word	0x00000000
	.align		4
        /*000c*/ 	.word	0xfffffffe
	.align		4
        /*0010*/ 	.word	0x00000000
	.align		4
        /*0014*/ 	.word	0xfffffffd
	.align		4
        /*0018*/ 	.word	0x00000000
	.align		4
        /*001c*/ 	.word	0xfffffffc


//--------------------- .text._Z11convolutionPiS_S_ii --------------------------
	.section	.text._Z11convolutionPiS_S_ii,"ax",@progbits
	.align	128
        .global         _Z11convolutionPiS_S_ii
        .type           _Z11convolutionPiS_S_ii,@function
        .size           _Z11convolutionPiS_S_ii,(.L_x_2 - _Z11convolutionPiS_S_ii)
        .other          _Z11convolutionPiS_S_ii,@"STO_CUDA_ENTRY STV_DEFAULT"
_Z11convolutionPiS_S_ii:
.text._Z11convolutionPiS_S_ii:
[----:B------:R-:W-:Y:S08]  /*0000*/  LDC R1, c[0x0][0x37c] ;  /* 0x0000df00ff017b82 */ /* 0x000ff00000000800 */
[----:B------:R-:W0:Y:S01]  /*0010*/  LDC R10, c[0x0][0x398] ;  /* 0x0000e600ff0a7b82 */ /* 0x000e220000000800 */
[----:B------:R-:W1:Y:S07]  /*0020*/  S2R R0, SR_TID.X ;  /* 0x0000000000007919 */ /* 0x000e6e0000002100 */
[----:B------:R-:W1:Y:S08]  /*0030*/  S2UR UR4, SR_CTAID.X ;  /* 0x00000000000479c3 */ /* 0x000e700000002500 */
[----:B------:R-:W1:Y:S08]  /*0040*/  LDC R5, c[0x0][0x360] ;  /* 0x0000d800ff057b82 */ /* 0x000e700000000800 */
[----:B------:R-:W2:Y:S01]  /*0050*/  LDC.64 R2, c[0x0][0x390] ;  /* 0x0000e400ff027b82 */ /* 0x000ea20000000a00 */
[----:B0-----:R-:W-:Y:S01]  /*0060*/  ISETP.GE.AND P0, PT, R10, -0x1, PT ;  /* 0xffffffff0a00780c */ /* 0x001fe20003f06270 */
[----:B-1----:R-:W-:Y:S01]  /*0070*/  IMAD R5, R5, UR4, R0 ;  /* 0x0000000405057c24 */ /* 0x002fe2000f8e0200 */
[----:B------:R-:W0:Y:S01]  /*0080*/  LDCU.64 UR4, c[0x0][0x358] ;  /* 0x00006b00ff0477ac */ /* 0x000e220008000a00 */
[----:B------:R-:W-:-:S10]  /*0090*/  HFMA2 R0, -RZ, RZ, 0, 0 ;  /* 0x00000000ff007431 */ /* 0x000fd400000001ff */
[----:B------:R-:W-:Y:S05]  /*00a0*/  @!P0 BRA `(.L_x_0) ;  /* 0x00000000006c8947 */ /* 0x000fea0003800000 */
[----:B------:R-:W1:Y:S01]  /*00b0*/  LDC.64 R12, c[0x0][0x380] ;  /* 0x0000e000ff0c7b82 */ /* 0x000e620000000a00 */
[----:B------:R-:W3:Y:S07]  /*00c0*/  LDCU UR6, c[0x0][0x39c] ;  /* 0x00007380ff0677ac */ /* 0x000eee0008000800 */
[----:B------:R-:W4:Y:S01]  /*00d0*/  LDC.64 R6, c[0x0][0x388] ;  /* 0x0000e200ff067b82 */ /* 0x000f220000000a00 */
[----:B---3--:R-:W-:-:S04]  /*00e0*/  IMAD R11, R5, UR6, RZ ;  /* 0x00000006050b7c24 */ /* 0x008fc8000f8e02ff */
[C---:B-1----:R-:W-:Y:S01]  /*00f0*/  IMAD.WIDE R8, R11.reuse, 0x4, R12 ;  /* 0x000000040b087825 */ /* 0x042fe200078e020c */
[----:B------:R-:W-:-:S04]  /*0100*/  IADD3.X R19, PT, PT, R11, R10, RZ, PT, PT ;  /* 0x0000000a0b137210 */ /* 0x000fc80003fee4ff */
[----:B0-----:R-:W3:Y:S01]  /*0110*/  LDG.E R0, desc[UR4][R8.64] ;  /* 0x0000000408007981 */ /* 0x001ee2000c1e1900 */
[----:B------:R-:W-:-:S03]  /*0120*/  IMAD.WIDE R10, R10, 0x4, R8 ;  /* 0x000000040a0a7825 */ /* 0x000fc600078e0208 */
[----:B------:R-:W5:Y:S01]  /*0130*/  LDG.E R4, desc[UR4][R8.64+0x4] ;  /* 0x0000040408047981 */ /* 0x000f62000c1e1900 */
[----:B------:R-:W-:-:S03]  /*0140*/  IMAD.WIDE R12, R19, 0x4, R12 ;  /* 0x00000004130c7825 */ /* 0x000fc600078e020c */
[----:B----4-:R-:W3:Y:S04]  /*0150*/  LDG.E R15, desc[UR4][R6.64] ;  /* 0x00000004060f7981 */ /* 0x010ee8000c1e1900 */
[----:B------:R-:W5:Y:S04]  /*0160*/  LDG.E R17, desc[UR4][R6.64+0x4] ;  /* 0x0000040406117981 */ /* 0x000f68000c1e1900 */
[----:B------:R-:W4:Y:S04]  /*0170*/  LDG.E R10, desc[UR4][R10.64+0x4] ;  /* 0x000004040a0a7981 */ /* 0x000f28000c1e1900 */
[----:B------:R-:W4:Y:S04]  /*0180*/  LDG.E R19, desc[UR4][R6.64+0x8] ;  /* 0x0000080406137981 */ /* 0x000f28000c1e1900 */
[----:B------:R-:W2:Y:S04]  /*0190*/  LDG.E R12, desc[UR4][R12.64] ;  /* 0x000000040c0c7981 */ /* 0x000ea8000c1e1900 */
[----:B------:R-:W2:Y:S01]  /*01a0*/  LDG.E R21, desc[UR4][R6.64+0xc] ;  /* 0x00000c0406157981 */ /* 0x000ea2000c1e1900 */
[----:B---3--:R-:W-:-:S02]  /*01b0*/  IMAD R0, R0, R15, RZ ;  /* 0x0000000f00007224 */ /* 0x008fc400078e02ff */
[----:B-----5:R-:W-:-:S03]  /*01c0*/  IMAD R4, R4, R17, RZ ;  /* 0x0000001104047224 */ /* 0x020fc600078e02ff */
[----:B------:R-:W-:Y:S02]  /*01d0*/  I2FP.F32.S32 R0, R0 ;  /* 0x0000000000007245 */ /* 0x000fe40000201400 */
[----:B------:R-:W-:Y:S01]  /*01e0*/  I2FP.F32.S32 R9, R4 ;  /* 0x0000000400097245 */ /* 0x000fe20000201400 */
[----:B----4-:R-:W-:-:S04]  /*01f0*/  IMAD R19, R10, R19, RZ ;  /* 0x000000130a137224 */ /* 0x010fc800078e02ff */
[----:B------:R-:W-:Y:S01]  /*0200*/  FADD R0, R0, R9 ;  /* 0x0000000900007221 */ /* 0x000fe20000000000 */
[----:B------:R-:W-:Y:S01]  /*0210*/  I2FP.F32.S32 R19, R19 ;  /* 0x0000001300137245 */ /* 0x000fe20000201400 */
[----:B--2---:R-:W-:-:S04]  /*0220*/  IMAD R21, R12, R21, RZ ;  /* 0x000000150c157224 */ /* 0x004fc800078e02ff */
[----:B------:R-:W-:Y:S01]  /*0230*/  FADD R0, R0, R19 ;  /* 0x0000001300007221 */ /* 0x000fe20000000000 */
[----:B------:R-:W-:-:S05]  /*0240*/  I2FP.F32.S32 R21, R21 ;  /* 0x0000001500157245 */ /* 0x000fca0000201400 */
[----:B------:R-:W-:-:S07]  /*0250*/  FADD R0, R0, R21 ;  /* 0x0000001500007221 */ /* 0x000fce0000000000 */
.L_x_0:
[----:B------:R-:W0:Y:S01]  /*0260*/  F2I.TRUNC.NTZ R7, R0 ;  /* 0x0000000000077305 */ /* 0x000e22000020f100 */
[----:B--2---:R-:W-:-:S05]  /*0270*/  IMAD.WIDE R2, R5, 0x4, R2 ;  /* 0x0000000405027825 */ /* 0x004fca00078e0202 */
[----:B0-----:R-:W-:Y:S01]  /*0280*/  STG.E desc[UR4][R2.64], R7 ;  /* 0x0000000702007986 */ /* 0x001fe2000c101904 */
[----:B------:R-:W-:Y:S05]  /*0290*/  EXIT ;  /* 0x000000000000794d */ /* 0x000fea0003800000 */
.L_x_1:
[----:B------:R-:W-:-:S00]  /*02a0*/  BRA `(.L_x_1) ;  /* 0xfffffffc00fc7947 */ /* 0x000fc0000383ffff */
[----:B------:R-:W-:-:S00]  /*02b0*/  NOP ;  /* 0x0000000000007918 */ /* 0x000fc00000000000 */
        /* <DEDUP_REMOVED lines=12> */
.L_x_2:


//--------------------- .nv.shared.reserved.0     --------------------------
	.section	.nv.shared.reserved.0,"aw",@nobits
	.weak		__nv_reservedSMEM_offset_0_alias
	.size		__nv_reservedSMEM_offset_0_alias, 0, 64
	.other		__nv_reservedSMEM_offset_0_alias,@"STO_CUDA_RESERVED_SHARED STV_DEFAULT"
__nv_reservedSMEM_offset_0_alias:
	.zero		0
	.zero		64


//--------------------- .nv.constant0._Z11convolutionPiS_S_ii --------------------------
	.section	.nv.constant0._Z11convolutionPiS_S_ii,"a",@progbits
	.sectionflags	@""
	.align	4
.nv.constant0._Z11convolutionPiS_S_ii:
	.zero		928


//--------------------- SYMBOLS --------------------------

	.type		.nv.reservedSmem.offset0,@object
	.size		.nv.reservedSmem.offset0,0x4
